	.headerflags	@"EF_CUDA_TEXMODE_UNIFIED EF_CUDA_64BIT_ADDRESS EF_CUDA_ACCELERATORS EF_CUDA_SM90 EF_CUDA_VIRTUAL_SM(EF_CUDA_SM90)"
	.elftype	@"ET_EXEC"


//--------------------- .nv.info                  --------------------------
	.section	.nv.info,"",@"SHT_CUDA_INFO"
	.align	4


	//----- nvinfo : EIATTR_REGCOUNT
	.align		4
        /*0000*/ 	.byte	0x04, 0x2f
        /*0002*/ 	.short	(.L_3 - .L_2)
	.align		4
.L_2:
        /*0004*/ 	.word	index@(triton_poi_fused__native_batch_norm_legit_no_training_relu_threshold_backward_26)
        /*0008*/ 	.word	0x00000028


	//----- nvinfo : EIATTR_MIN_STACK_SIZE
	.align		4
.L_3:
        /*000c*/ 	.byte	0x04, 0x12
        /*000e*/ 	.short	(.L_5 - .L_4)
	.align		4
.L_4:
        /*0010*/ 	.word	index@(triton_poi_fused__native_batch_norm_legit_no_training_relu_threshold_backward_26)
        /*0014*/ 	.word	0x00000000


	//----- nvinfo : EIATTR_FRAME_SIZE
	.align		4
.L_5:
        /*0018*/ 	.byte	0x04, 0x11
        /*001a*/ 	.short	(.L_7 - .L_6)
	.align		4
.L_6:
        /*001c*/ 	.word	index@(triton_poi_fused__native_batch_norm_legit_no_training_relu_threshold_backward_26)
        /*0020*/ 	.word	0x00000000


	//----- nvinfo : EIATTR_MIN_STACK_SIZE
	.align		4
.L_7:
        /*0024*/ 	.byte	0x04, 0x12
        /*0026*/ 	.short	(.L_9 - .L_8)
	.align		4
.L_8:
        /*0028*/ 	.word	index@(triton_poi_fused__native_batch_norm_legit_no_training_relu_threshold_backward_26)
        /*002c*/ 	.word	0x00000000
.L_9:


//--------------------- .nv.info.triton_poi_fused__native_batch_norm_legit_no_training_relu_threshold_backward_26 --------------------------
	.section	.nv.info.triton_poi_fused__native_batch_norm_legit_no_training_relu_threshold_backward_26,"",@"SHT_CUDA_INFO"
	.sectionflags	@""
	.align	4


	//----- nvinfo : EIATTR_CUDA_API_VERSION
	.align		4
        /*0000*/ 	.byte	0x04, 0x37
        /*0002*/ 	.short	(.L_11 - .L_10)
.L_10:
        /*0004*/ 	.word	0x0000007c


	//----- nvinfo : EIATTR_KPARAM_INFO
	.align		4
.L_11:
        /*0008*/ 	.byte	0x04, 0x17
        /*000a*/ 	.short	(.L_13 - .L_12)
.L_12:
        /*000c*/ 	.word	0x00000000
        /*0010*/ 	.short	0x0008
        /*0012*/ 	.short	0x003c
        /*0014*/ 	.byte	0x00, 0xf0, 0x11, 0x00


	//----- nvinfo : EIATTR_KPARAM_INFO
	.align		4
.L_13:
        /*0018*/ 	.byte	0x04, 0x17
        /*001a*/ 	.short	(.L_15 - .L_14)
.L_14:
        /*001c*/ 	.word	0x00000000
        /*0020*/ 	.short	0x0007
        /*0022*/ 	.short	0x0038
        /*0024*/ 	.byte	0x00, 0xf0, 0x11, 0x00


	//----- nvinfo : EIATTR_KPARAM_INFO
	.align		4
.L_15:
        /*0028*/ 	.byte	0x04, 0x17
        /*002a*/ 	.short	(.L_17 - .L_16)
.L_16:
        /*002c*/ 	.word	0x00000000
        /*0030*/ 	.short	0x0006
        /*0032*/ 	.short	0x0030
        /*0034*/ 	.byte	0x00, 0xf4, 0x21, 0x00


	//----- nvinfo : EIATTR_KPARAM_INFO
	.align		4
.L_17:
        /*0038*/ 	.byte	0x04, 0x17
        /*003a*/ 	.short	(.L_19 - .L_18)
.L_18:
        /*003c*/ 	.word	0x00000000
        /*0040*/ 	.short	0x0005
        /*0042*/ 	.short	0x0028
        /*0044*/ 	.byte	0x00, 0xf4, 0x21, 0x00


	//----- nvinfo : EIATTR_KPARAM_INFO
	.align		4
.L_19:
        /*0048*/ 	.byte	0x04, 0x17
        /*004a*/ 	.short	(.L_21 - .L_20)
.L_20:
        /*004c*/ 	.word	0x00000000
        /*0050*/ 	.short	0x0004
        /*0052*/ 	.short	0x0020
        /*0054*/ 	.byte	0x00, 0xf4, 0x21, 0x00


	//----- nvinfo : EIATTR_KPARAM_INFO
	.align		4
.L_21:
        /*0058*/ 	.byte	0x04, 0x17
        /*005a*/ 	.short	(.L_23 - .L_22)
.L_22:
        /*005c*/ 	.word	0x00000000
        /*0060*/ 	.short	0x0003
        /*0062*/ 	.short	0x0018
        /*0064*/ 	.byte	0x00, 0xf4, 0x21, 0x00


	//----- nvinfo : EIATTR_KPARAM_INFO
	.align		4
.L_23:
        /*0068*/ 	.byte	0x04, 0x17
        /*006a*/ 	.short	(.L_25 - .L_24)
.L_24:
        /*006c*/ 	.word	0x00000000
        /*0070*/ 	.short	0x0002
        /*0072*/ 	.short	0x0010
        /*0074*/ 	.byte	0x00, 0xf4, 0x21, 0x00


	//----- nvinfo : EIATTR_KPARAM_INFO
	.align		4
.L_25:
        /*0078*/ 	.byte	0x04, 0x17
        /*007a*/ 	.short	(.L_27 - .L_26)
.L_26:
        /*007c*/ 	.word	0x00000000
        /*0080*/ 	.short	0x0001
        /*0082*/ 	.short	0x0008
        /*0084*/ 	.byte	0x00, 0xf4, 0x21, 0x00


	//----- nvinfo : EIATTR_KPARAM_INFO
	.align		4
.L_27:
        /*0088*/ 	.byte	0x04, 0x17
        /*008a*/ 	.short	(.L_29 - .L_28)
.L_28:
        /*008c*/ 	.word	0x00000000
        /*0090*/ 	.short	0x0000
        /*0092*/ 	.short	0x0000
        /*0094*/ 	.byte	0x00, 0xf4, 0x21, 0x00


	//----- nvinfo : EIATTR_SPARSE_MMA_MASK
	.align		4
.L_29:
        /*0098*/ 	.byte	0x03, 0x50
        /*009a*/ 	.short	0x0000


	//----- nvinfo : EIATTR_MAXREG_COUNT
	.align		4
        /*009c*/ 	.byte	0x03, 0x1b
        /*009e*/ 	.short	0x00ff


	//----- nvinfo : EIATTR_EXIT_INSTR_OFFSETS
	.align		4
        /*00a0*/ 	.byte	0x04, 0x1c
        /*00a2*/ 	.short	(.L_31 - .L_30)


	//   ....[0]....
.L_30:
        /*00a4*/ 	.word	0x000010e0


	//   ....[1]....
        /*00a8*/ 	.word	0x00001100


	//----- nvinfo : EIATTR_REQNTID
	.align		4
.L_31:
        /*00ac*/ 	.byte	0x04, 0x10
        /*00ae*/ 	.short	(.L_33 - .L_32)
.L_32:
        /*00b0*/ 	.word	0x00000080
        /*00b4*/ 	.word	0x00000001
        /*00b8*/ 	.word	0x00000001


	//----- nvinfo : EIATTR_CBANK_PARAM_SIZE
	.align		4
.L_33:
        /*00bc*/ 	.byte	0x03, 0x19
        /*00be*/ 	.short	0x0040


	//----- nvinfo : EIATTR_PARAM_CBANK
	.align		4
        /*00c0*/ 	.byte	0x04, 0x0a
        /*00c2*/ 	.short	(.L_35 - .L_34)
	.align		4
.L_34:
        /*00c4*/ 	.word	index@(.nv.constant0.triton_poi_fused__native_batch_norm_legit_no_training_relu_threshold_backward_26)
        /*00c8*/ 	.short	0x0210
        /*00ca*/ 	.short	0x0040


	//----- nvinfo : EIATTR_SW_WAR
	.align		4
.L_35:
        /*00cc*/ 	.byte	0x04, 0x36
        /*00ce*/ 	.short	(.L_37 - .L_36)
.L_36:
        /*00d0*/ 	.word	0x00000008
.L_37:


//--------------------- .nv.callgraph             --------------------------
	.section	.nv.callgraph,"",@"SHT_CUDA_CALLGRAPH"
	.align	4
	.sectionentsize	8
	.align		4
        /*0000*/ 	.word	0x00000000
	.align		4
        /*0004*/ 	.word	0xffffffff
	.align		4
        /*0008*/ 	.word	0x00000000
	.align		4
        /*000c*/ 	.word	0xfffffffe
	.align		4
        /*0010*/ 	.word	0x00000000
	.align		4
        /*0014*/ 	.word	0xfffffffd
	.align		4
        /*0018*/ 	.word	0x00000000
	.align		4
        /*001c*/ 	.word	0xfffffffc


//--------------------- .nv.constant4             --------------------------
	.section	.nv.constant4,"a",@progbits
	.align	8
	.align		8
.nv.constant4:
        /*0000*/ 	.dword	_$_str
	.align		8
        /*0008*/ 	.dword	_$_str_$_2


//--------------------- .text.triton_poi_fused__native_batch_norm_legit_no_training_relu_threshold_backward_26 --------------------------
	.section	.text.triton_poi_fused__native_batch_norm_legit_no_training_relu_threshold_backward_26,"ax",@progbits
	.sectionflags	@"SHF_BARRIERS=1"
	.align	128
        .global         triton_poi_fused__native_batch_norm_legit_no_training_relu_threshold_backward_26
        .type           triton_poi_fused__native_batch_norm_legit_no_training_relu_threshold_backward_26,@function
        .size           triton_poi_fused__native_batch_norm_legit_no_training_relu_threshold_backward_26,(.L_x_1 - triton_poi_fused__native_batch_norm_legit_no_training_relu_threshold_backward_26)
        .other          triton_poi_fused__native_batch_norm_legit_no_training_relu_threshold_backward_26,@"STO_CUDA_ENTRY STV_DEFAULT"
triton_poi_fused__native_batch_norm_legit_no_training_relu_threshold_backward_26:
.text.triton_poi_fused__native_batch_norm_legit_no_training_relu_threshold_backward_26:
[----:B------:R-:W0:Y:S01]  /*0000*/  LDC R1, c[0x0][0x28] ;  /* 0x00000a00ff017b82 */ /* 0x000e220000000800 */
[----:B------:R-:W1:Y:S07]  /*0010*/  S2R R12, SR_CTAID.Y ;  /* 0x00000000000c7919 */ /* 0x000e6e0000002600 */
[----:B------:R-:W2:Y:S01]  /*0020*/  LDC.64 R20, c[0x0][0x218] ;  /* 0x00008600ff147b82 */ /* 0x000ea20000000a00 */
[----:B------:R-:W-:Y:S01]  /*0030*/  ULDC.64 UR6, c[0x0][0x208] ;  /* 0x0000820000067ab9 */ /* 0x000fe20000000a00 */
[----:B------:R-:W3:Y:S01]  /*0040*/  S2R R0, SR_TID.X ;  /* 0x0000000000007919 */ /* 0x000ee20000002100 */
[----:B------:R-:W4:Y:S05]  /*0050*/  S2R R24, SR_CTAID.X ;  /* 0x0000000000187919 */ /* 0x000f2a0000002500 */
[----:B------:R-:W5:Y:S08]  /*0060*/  LDC.64 R28, c[0x0][0x210] ;  /* 0x00008400ff1c7b82 */ /* 0x000f700000000a00 */
[----:B------:R-:W2:Y:S01]  /*0070*/  LDC.64 R34, c[0x0][0x220] ;  /* 0x00008800ff227b82 */ /* 0x000ea20000000a00 */
[----:B-1----:R-:W-:-:S02]  /*0080*/  IMAD.SHL.U32 R25, R12, 0x20, RZ ;  /* 0x000000200c197824 */ /* 0x002fc400078e00ff */
[----:B---3--:R-:W-:Y:S01]  /*0090*/  IMAD.SHL.U32 R16, R0, 0x8, RZ ;  /* 0x0000000800107824 */ /* 0x008fe200078e00ff */
[----:B------:R-:W-:Y:S02]  /*00a0*/  SHF.R.U32.HI R2, RZ, 0x2, R0 ;  /* 0x00000002ff027819 */ /* 0x000fe40000011600 */
[----:B------:R-:W-:Y:S01]  /*00b0*/  SHF.R.S32.HI R17, RZ, 0x1a, R12 ;  /* 0x0000001aff117819 */ /* 0x000fe2000001140c */
[----:B----4-:R-:W-:Y:S01]  /*00c0*/  IMAD.SHL.U32 R24, R24, 0x20, RZ ;  /* 0x0000002018187824 */ /* 0x010fe200078e00ff */
[----:B------:R-:W-:-:S04]  /*00d0*/  LOP3.LUT R16, R25, 0x18, R16, 0xf8, !PT ;  /* 0x0000001819107812 */ /* 0x000fc800078ef810 */
[----:B------:R-:W-:-:S04]  /*00e0*/  SHF.R.S32.HI R3, RZ, 0x1f, R16 ;  /* 0x0000001fff037819 */ /* 0x000fc80000011410 */
[----:B------:R-:W-:Y:S02]  /*00f0*/  LEA.HI R4, R3, R16, RZ, 0x9 ;  /* 0x0000001003047211 */ /* 0x000fe400078f48ff */
[----:B------:R-:W-:Y:S02]  /*0100*/  SGXT.U32 R3, R2, 0x5 ;  /* 0x000000050203781a */ /* 0x000fe40000000000 */
[C---:B------:R-:W-:Y:S01]  /*0110*/  LOP3.LUT R5, R4.reuse, 0xfffffe00, RZ, 0xc0, !PT ;  /* 0xfffffe0004057812 */ /* 0x040fe200078ec0ff */
[----:B------:R-:W-:Y:S01]  /*0120*/  IMAD.SHL.U32 R6, R4, 0x20, RZ ;  /* 0x0000002004067824 */ /* 0x000fe200078e00ff */
[----:B------:R-:W-:Y:S02]  /*0130*/  SGXT R17, R17, 0x1 ;  /* 0x000000011111781a */ /* 0x000fe40000000200 */
[----:B------:R-:W-:Y:S01]  /*0140*/  LOP3.LUT R2, R24, R3, RZ, 0xfc, !PT ;  /* 0x0000000318027212 */ /* 0x000fe200078efcff */
[C---:B------:R-:W-:Y:S01]  /*0150*/  IMAD.IADD R32, R16.reuse, 0x1, -R5 ;  /* 0x0000000110207824 */ /* 0x040fe200078e0a05 */
[----:B------:R-:W-:-:S02]  /*0160*/  LOP3.LUT R16, R16, 0x4, RZ, 0xfc, !PT ;  /* 0x0000000410107812 */ /* 0x000fc400078efcff */
[----:B------:R-:W-:Y:S02]  /*0170*/  CS2R R4, SRZ ;  /* 0x0000000000047805 */ /* 0x000fe4000001ff00 */
[----:B------:R-:W-:Y:S02]  /*0180*/  LOP3.LUT R13, R6, 0xffffc000, RZ, 0xc0, !PT ;  /* 0xffffc000060d7812 */ /* 0x000fe400078ec0ff */
[----:B------:R-:W-:Y:S02]  /*0190*/  CS2R R6, SRZ ;  /* 0x0000000000067805 */ /* 0x000fe4000001ff00 */
[----:B------:R-:W-:Y:S01]  /*01a0*/  LEA.HI R17, R17, R16, RZ, 0x9 ;  /* 0x0000001011117211 */ /* 0x000fe200078f48ff */
[----:B--2---:R-:W-:Y:S01]  /*01b0*/  IMAD.WIDE R8, R32, 0x4, R20 ;  /* 0x0000000420087825 */ /* 0x004fe200078e0214 */
[----:B------:R-:W-:-:S03]  /*01c0*/  ISETP.GE.AND P0, PT, R2, 0x20, PT ;  /* 0x000000200200780c */ /* 0x000fc60003f06270 */
[----:B------:R-:W-:Y:S01]  /*01d0*/  IMAD R13, R2, 0x200, R13 ;  /* 0x00000200020d7824 */ /* 0x000fe200078e020d */
[----:B------:R-:W-:Y:S01]  /*01e0*/  LOP3.LUT R17, R17, 0xfffffe00, RZ, 0xc0, !PT ;  /* 0xfffffe0011117812 */ /* 0x000fe200078ec0ff */
[----:B------:R-:W2:Y:S02]  /*01f0*/  LDG.E.EL.128 R8, desc[UR6][R8.64] ;  /* 0x0000000608087981 */ /* 0x000ea4000c2e1d00 */
[----:B------:R-:W-:Y:S02]  /*0200*/  IMAD.IADD R2, R32, 0x1, R13 ;  /* 0x0000000120027824 */ /* 0x000fe400078e020d */
[----:B------:R-:W-:Y:S02]  /*0210*/  IMAD.IADD R26, R16, 0x1, -R17 ;  /* 0x00000001101a7824 */ /* 0x000fe400078e0a11 */
[----:B-----5:R-:W-:-:S04]  /*0220*/  IMAD.WIDE R14, R2, 0x4, R28 ;  /* 0x00000004020e7825 */ /* 0x020fc800078e021c */
[----:B0-----:R-:W-:Y:S01]  /*0230*/  IMAD.WIDE R16, R32, 0x4, R34 ;  /* 0x0000000420107825 */ /* 0x001fe200078e0222 */
[----:B------:R0:W2:Y:S05]  /*0240*/  @!P0 LDG.E.EL.128 R4, desc[UR6][R14.64] ;  /* 0x000000060e048981 */ /* 0x0000aa000c2e1d00 */
[----:B------:R-:W3:Y:S01]  /*0250*/  LDG.E.EL.128 R16, desc[UR6][R16.64] ;  /* 0x0000000610107981 */ /* 0x000ee2000c2e1d00 */
[C---:B------:R-:W-:Y:S02]  /*0260*/  IMAD.IADD R13, R26.reuse, 0x1, R13 ;  /* 0x000000011a0d7824 */ /* 0x040fe400078e020d */
[----:B------:R-:W-:Y:S01]  /*0270*/  IMAD.WIDE R20, R26, 0x4, R20 ;  /* 0x000000041a147825 */ /* 0x000fe200078e0214 */
[----:B0-----:R-:W-:-:S03]  /*0280*/  CS2R R14, SRZ ;  /* 0x00000000000e7805 */ /* 0x001fc6000001ff00 */
[----:B------:R-:W-:Y:S01]  /*0290*/  IMAD.WIDE R28, R13, 0x4, R28 ;  /* 0x000000040d1c7825 */ /* 0x000fe200078e021c */
[----:B------:R-:W-:Y:S01]  /*02a0*/  CS2R R12, SRZ ;  /* 0x00000000000c7805 */ /* 0x000fe2000001ff00 */
[----:B------:R-:W4:Y:S05]  /*02b0*/  LDG.E.EL.128 R20, desc[UR6][R20.64] ;  /* 0x0000000614147981 */ /* 0x000f2a000c2e1d00 */
[----:B------:R-:W4:Y:S01]  /*02c0*/  @!P0 LDG.E.EL.128 R12, desc[UR6][R28.64] ;  /* 0x000000061c0c8981 */ /* 0x000f22000c2e1d00 */
[----:B------:R-:W-:Y:S02]  /*02d0*/  IMAD.MOV.U32 R27, RZ, RZ, 0x3e800000 ;  /* 0x3e800000ff1b7424 */ /* 0x000fe400078e00ff */
[----:B--2---:R-:W-:Y:S01]  /*02e0*/  FADD R5, -R9, R5 ;  /* 0x0000000509057221 */ /* 0x004fe20000000100 */
[----:B---3--:R-:W-:-:S06]  /*02f0*/  FADD R9, R16, 9.9999997473787516356e-06 ;  /* 0x3727c5ac10097421 */ /* 0x008fcc0000000000 */
[----:B------:R-:W0:Y:S01]  /*0300*/  MUFU.SQRT R9, R9 ;  /* 0x0000000900097308 */ /* 0x000e220000002000 */
[----:B------:R-:W-:Y:S01]  /*0310*/  FADD R18, R18, 9.9999997473787516356e-06 ;  /* 0x3727c5ac12127421 */ /* 0x000fe20000000000 */
[----:B------:R-:W-:Y:S01]  /*0320*/  FADD R19, R19, 9.9999997473787516356e-06 ;  /* 0x3727c5ac13137421 */ /* 0x000fe20000000000 */
[----:B------:R-:W-:Y:S01]  /*0330*/  FADD R7, -R11, R7 ;  /* 0x000000070b077221 */ /* 0x000fe20000000100 */
[----:B------:R-:W-:-:S04]  /*0340*/  FADD R4, -R8, R4 ;  /* 0x0000000408047221 */ /* 0x000fc80000000100 */
[----:B------:R-:W1:Y:S01]  /*0350*/  MUFU.SQRT R11, R18 ;  /* 0x00000012000b7308 */ /* 0x000e620000002000 */
[----:B0-----:R-:W-:-:S07]  /*0360*/  FSETP.GT.AND P6, PT, R9, 8.50705917302346158658e+37, PT ;  /* 0x7e8000000900780b */ /* 0x001fce0003fc4000 */
[----:B------:R0:W2:Y:S01]  /*0370*/  MUFU.SQRT R8, R19 ;  /* 0x0000001300087308 */ /* 0x0000a20000002000 */
[----:B------:R-:W-:Y:S01]  /*0380*/  FSETP.GEU.AND P1, PT, R9, 1.175494350822287508e-38, PT ;  /* 0x008000000900780b */ /* 0x000fe20003f2e000 */
[----:B----4-:R-:W-:Y:S01]  /*0390*/  FADD R28, -R23, R15 ;  /* 0x0000000f171c7221 */ /* 0x010fe20000000100 */
[----:B------:R-:W-:Y:S01]  /*03a0*/  FSEL R15, R27, 1, P6 ;  /* 0x3f8000001b0f7808 */ /* 0x000fe20003000000 */
[----:B------:R-:W-:Y:S01]  /*03b0*/  FADD R6, -R10, R6 ;  /* 0x000000060a067221 */ /* 0x000fe20000000100 */
[----:B-1----:R-:W-:Y:S01]  /*03c0*/  FSETP.GT.AND P4, PT, R11, 8.50705917302346158658e+37, PT ;  /* 0x7e8000000b00780b */ /* 0x002fe20003f84000 */
[----:B------:R-:W-:Y:S01]  /*03d0*/  FADD R10, R17, 9.9999997473787516356e-06 ;  /* 0x3727c5ac110a7421 */ /* 0x000fe20000000000 */
[----:B------:R-:W-:Y:S01]  /*03e0*/  FSETP.GEU.AND P5, PT, R11, 1.175494350822287508e-38, PT ;  /* 0x008000000b00780b */ /* 0x000fe20003fae000 */
[----:B------:R-:W-:Y:S01]  /*03f0*/  FADD R30, -R21, R13 ;  /* 0x0000000d151e7221 */ /* 0x000fe20000000100 */
[----:B------:R-:W-:Y:S01]  /*0400*/  FADD R31, -R20, R12 ;  /* 0x0000000c141f7221 */ /* 0x000fe20000000100 */
[----:B------:R-:W-:Y:S01]  /*0410*/  @P6 FMUL R9, R9, 0.25 ;  /* 0x3e80000009096820 */ /* 0x000fe20000400000 */
[----:B0-----:R-:W0:Y:S01]  /*0420*/  LDC.64 R18, c[0x0][0x228] ;  /* 0x00008a00ff127b82 */ /* 0x001e220000000a00 */
[----:B--2---:R-:W-:-:S02]  /*0430*/  FSETP.GT.AND P6, PT, R8, 8.50705917302346158658e+37, PT ;  /* 0x7e8000000800780b */ /* 0x004fc40003fc4000 */
[----:B------:R-:W-:Y:S01]  /*0440*/  @!P1 FMUL R9, R9, 16777216 ;  /* 0x4b80000009099820 */ /* 0x000fe20000400000 */
[----:B------:R-:W-:Y:S01]  /*0450*/  @!P1 FMUL R15, R15, 16777216 ;  /* 0x4b8000000f0f9820 */ /* 0x000fe20000400000 */
[----:B------:R-:W-:Y:S01]  /*0460*/  FSETP.GEU.AND P1, PT, R8, 1.175494350822287508e-38, PT ;  /* 0x008000000800780b */ /* 0x000fe20003f2e000 */
[----:B------:R-:W1:Y:S01]  /*0470*/  MUFU.SQRT R10, R10 ;  /* 0x0000000a000a7308 */ /* 0x000e620000002000 */
[----:B------:R-:W-:-:S04]  /*0480*/  @P4 FMUL R11, R11, 0.25 ;  /* 0x3e8000000b0b4820 */ /* 0x000fc80000400000 */
[----:B------:R-:W-:-:S03]  /*0490*/  @!P5 FMUL R11, R11, 16777216 ;  /* 0x4b8000000b0bd820 */ /* 0x000fc60000400000 */
[----:B------:R-:W-:-:S04]  /*04a0*/  @P6 FMUL R8, R8, 0.25 ;  /* 0x3e80000008086820 */ /* 0x000fc80000400000 */
[----:B------:R-:W-:Y:S01]  /*04b0*/  @!P1 FMUL R8, R8, 16777216 ;  /* 0x4b80000008089820 */ /* 0x000fe20000400000 */
[----:B------:R-:W2:Y:S01]  /*04c0*/  MUFU.RCP R11, R11 ;  /* 0x0000000b000b7308 */ /* 0x000ea20000001000 */
[C---:B-1----:R-:W-:Y:S02]  /*04d0*/  FSETP.GT.AND P2, PT, R10.reuse, 8.50705917302346158658e+37, PT ;  /* 0x7e8000000a00780b */ /* 0x042fe40003f44000 */
[----:B------:R-:W-:-:S05]  /*04e0*/  FSETP.GEU.AND P3, PT, R10, 1.175494350822287508e-38, PT ;  /* 0x008000000a00780b */ /* 0x000fca0003f6e000 */
[----:B------:R-:W1:Y:S01]  /*04f0*/  MUFU.RCP R8, R8 ;  /* 0x0000000800087308 */ /* 0x000e620000001000 */
[C---:B------:R-:W-:Y:S02]  /*0500*/  FSEL R12, R27.reuse, 1, P4 ;  /* 0x3f8000001b0c7808 */ /* 0x040fe40002000000 */
[----:B------:R-:W-:-:S03]  /*0510*/  FSEL R13, R27, 1, P6 ;  /* 0x3f8000001b0d7808 */ /* 0x000fc60003000000 */
[----:B------:R-:W-:Y:S02]  /*0520*/  @!P5 FMUL R12, R12, 16777216 ;  /* 0x4b8000000c0cd820 */ /* 0x000fe40000400000 */
[----:B------:R-:W-:Y:S01]  /*0530*/  @!P1 FMUL R13, R13, 16777216 ;  /* 0x4b8000000d0d9820 */ /* 0x000fe20000400000 */
[----:B------:R-:W-:Y:S01]  /*0540*/  @P2 FMUL R10, R10, 0.25 ;  /* 0x3e8000000a0a2820 */ /* 0x000fe20000400000 */
[----:B--2---:R-:W-:Y:S02]  /*0550*/  FMUL R11, R11, R12 ;  /* 0x0000000c0b0b7220 */ /* 0x004fe40000400000 */
[----:B-1----:R-:W-:Y:S02]  /*0560*/  FMUL R8, R8, R13 ;  /* 0x0000000d08087220 */ /* 0x002fe40000400000 */
[----:B------:R-:W1:Y:S01]  /*0570*/  LDC.64 R12, c[0x0][0x230] ;  /* 0x00008c00ff0c7b82 */ /* 0x000e620000000a00 */
[----:B------:R-:W-:Y:S01]  /*0580*/  @!P3 FMUL R10, R10, 16777216 ;  /* 0x4b8000000a0ab820 */ /* 0x000fe20000400000 */
[----:B------:R2:W3:Y:S08]  /*0590*/  MUFU.RCP R16, R9 ;  /* 0x0000000900107308 */ /* 0x0004f00000001000 */
[----:B------:R-:W4:Y:S01]  /*05a0*/  MUFU.RCP R10, R10 ;  /* 0x0000000a000a7308 */ /* 0x000f220000001000 */
[----:B--2---:R-:W-:Y:S01]  /*05b0*/  FSEL R9, R27, 1, P2 ;  /* 0x3f8000001b097808 */ /* 0x004fe20001000000 */
[----:B------:R-:W-:-:S04]  /*05c0*/  FADD R29, -R22, R14 ;  /* 0x0000000e161d7221 */ /* 0x000fc80000000100 */
[----:B------:R-:W-:Y:S01]  /*05d0*/  @!P3 FMUL R9, R9, 16777216 ;  /* 0x4b8000000909b820 */ /* 0x000fe20000400000 */
[----:B------:R-:W-:Y:S01]  /*05e0*/  FMUL R14, R8, R7 ;  /* 0x00000007080e7220 */ /* 0x000fe20000400000 */
[----:B---3--:R-:W-:Y:S01]  /*05f0*/  FMUL R33, R16, R15 ;  /* 0x0000000f10217220 */ /* 0x008fe20000400000 */
[----:B0-----:R-:W-:-:S04]  /*0600*/  IMAD.WIDE R36, R32, 0x4, R18 ;  /* 0x0000000420247825 */ /* 0x001fc800078e0212 */
[----:B----4-:R-:W-:Y:S01]  /*0610*/  FMUL R10, R10, R9 ;  /* 0x000000090a0a7220 */ /* 0x010fe20000400000 */
[----:B-1----:R-:W-:-:S04]  /*0620*/  IMAD.WIDE R8, R32, 0x4, R12 ;  /* 0x0000000420087825 */ /* 0x002fc800078e020c */
[----:B------:R-:W-:Y:S01]  /*0630*/  FMUL R33, R33, R4 ;  /* 0x0000000421217220 */ /* 0x000fe20000400000 */
[----:B------:R-:W-:Y:S01]  /*0640*/  FMUL R17, R11, R6 ;  /* 0x000000060b117220 */ /* 0x000fe20000400000 */
[----:B------:R-:W-:Y:S02]  /*0650*/  FMUL R16, R10, R5 ;  /* 0x000000050a107220 */ /* 0x000fe40000400000 */
[----:B------:R-:W2:Y:S04]  /*0660*/  LDG.E.EL.128 R4, desc[UR6][R36.64] ;  /* 0x0000000624047981 */ /* 0x000ea8000c2e1d00 */
[----:B------:R-:W2:Y:S01]  /*0670*/  LDG.E.EL.128 R8, desc[UR6][R8.64] ;  /* 0x0000000608087981 */ /* 0x000ea2000c2e1d00 */
[----:B------:R-:W-:-:S04]  /*0680*/  IMAD.WIDE R34, R26, 0x4, R34 ;  /* 0x000000041a227825 */ /* 0x000fc800078e0222 */
[----:B------:R-:W-:-:S04]  /*0690*/  IMAD.WIDE R20, R26, 0x4, R12 ;  /* 0x000000041a147825 */ /* 0x000fc800078e020c */
[----:B------:R-:W-:Y:S02]  /*06a0*/  IMAD.WIDE R18, R26, 0x4, R18 ;  /* 0x000000041a127825 */ /* 0x000fe400078e0212 */
[----:B------:R-:W3:Y:S01]  /*06b0*/  LDG.E.EL.128 R20, desc[UR6][R20.64] ;  /* 0x0000000614147981 */ /* 0x000ee2000c2e1d00 */
[----:B------:R-:W0:Y:S01]  /*06c0*/  S2UR UR5, SR_CgaCtaId ;  /* 0x00000000000579c3 */ /* 0x000e220000008800 */
[----:B--2---:R-:W-:Y:S02]  /*06d0*/  FFMA R7, R7, R14, R11 ;  /* 0x0000000e07077223 */ /* 0x004fe4000000000b */
[----:B------:R-:W2:Y:S01]  /*06e0*/  LDG.E.EL.128 R12, desc[UR6][R34.64] ;  /* 0x00000006220c7981 */ /* 0x000ea2000c2e1d00 */
[----:B------:R-:W-:Y:S01]  /*06f0*/  FFMA R6, R6, R17, R10 ;  /* 0x0000001106067223 */ /* 0x000fe2000000000a */
[----:B------:R-:W-:Y:S02]  /*0700*/  FFMA R5, R5, R16, R9 ;  /* 0x0000001005057223 */ /* 0x000fe40000000009 */
[----:B------:R-:W3:Y:S01]  /*0710*/  LDG.E.EL.128 R16, desc[UR6][R18.64] ;  /* 0x0000000612107981 */ /* 0x000ee2000c2e1d00 */
[----:B------:R-:W-:Y:S01]  /*0720*/  FFMA R33, R4, R33, R8 ;  /* 0x0000002104217223 */ /* 0x000fe20000000008 */
[----:B------:R-:W-:Y:S01]  /*0730*/  IMAD.SHL.U32 R4, R0, 0x100, RZ ;  /* 0x0000010000047824 */ /* 0x000fe200078e00ff */
[----:B------:R-:W-:-:S04]  /*0740*/  UMOV UR4, 0x400 ;  /* 0x0000040000047882 */ /* 0x000fc80000000000 */
[----:B------:R-:W-:Y:S01]  /*0750*/  LOP3.LUT R4, R4, 0x300, RZ, 0xc0, !PT ;  /* 0x0000030004047812 */ /* 0x000fe200078ec0ff */
[----:B0-----:R-:W-:-:S03]  /*0760*/  UPRMT UR4, UR5, 0x654, UR4 ;  /* 0x0000065405047896 */ /* 0x001fc60008000004 */
[C---:B------:R-:W-:Y:S02]  /*0770*/  LOP3.LUT R9, R4.reuse, R3, RZ, 0xfc, !PT ;  /* 0x0000000304097212 */ /* 0x040fe400078efcff */
[----:B------:R-:W-:Y:S02]  /*0780*/  FSETP.GEU.AND P1, PT, R33, RZ, PT ;  /* 0x000000ff2100720b */ /* 0x000fe40003f2e000 */
[----:B------:R-:W-:-:S04]  /*0790*/  LEA.HI R3, R4, R9, RZ, 0x1b ;  /* 0x0000000904037211 */ /* 0x000fc800078fd8ff */
[----:B------:R-:W-:Y:S02]  /*07a0*/  LEA R8, R3, UR4, 0x2 ;  /* 0x0000000403087c11 */ /* 0x000fe4000f8e10ff */
[----:B------:R-:W-:Y:S02]  /*07b0*/  FSEL R3, R33, RZ, P1 ;  /* 0x000000ff21037208 */ /* 0x000fe40000800000 */
[----:B------:R-:W-:-:S04]  /*07c0*/  FSETP.GEU.AND P1, PT, R5, RZ, PT ;  /* 0x000000ff0500720b */ /* 0x000fc80003f2e000 */
[----:B------:R-:W-:Y:S02]  /*07d0*/  FSEL R26, R5, RZ, P1 ;  /* 0x000000ff051a7208 */ /* 0x000fe40000800000 */
[----:B------:R-:W-:-:S04]  /*07e0*/  FSETP.GEU.AND P1, PT, R6, RZ, PT ;  /* 0x000000ff0600720b */ /* 0x000fc80003f2e000 */
[----:B------:R-:W-:Y:S02]  /*07f0*/  FSEL R32, R6, RZ, P1 ;  /* 0x000000ff06207208 */ /* 0x000fe40000800000 */
[----:B------:R-:W-:Y:S01]  /*0800*/  LOP3.LUT R10, R4, 0x20, RZ, 0xfc, !PT ;  /* 0x00000020040a7812 */ /* 0x000fe200078efcff */
[----:B------:R0:W-:Y:S03]  /*0810*/  STS [R8], R3 ;  /* 0x0000000308007388 */ /* 0x0001e60000000800 */
[----:B------:R-:W-:-:S04]  /*0820*/  LEA.HI R10, R10, R9, RZ, 0x1b ;  /* 0x000000090a0a7211 */ /* 0x000fc800078fd8ff */
[----:B------:R-:W-:Y:S02]  /*0830*/  LEA R11, R10, UR4, 0x2 ;  /* 0x000000040a0b7c11 */ /* 0x000fe4000f8e10ff */
[----:B------:R-:W-:-:S03]  /*0840*/  LOP3.LUT R10, R4, 0x40, RZ, 0xfc, !PT ;  /* 0x00000040040a7812 */ /* 0x000fc600078efcff */
[----:B------:R1:W-:Y:S01]  /*0850*/  STS [R11+0x80], R26 ;  /* 0x0000801a0b007388 */ /* 0x0003e20000000800 */
[----:B------:R-:W-:-:S04]  /*0860*/  LEA.HI R10, R10, R9, RZ, 0x1b ;  /* 0x000000090a0a7211 */ /* 0x000fc800078fd8ff */
[----:B------:R-:W-:-:S05]  /*0870*/  LEA R33, R10, UR4, 0x2 ;  /* 0x000000040a217c11 */ /* 0x000fca000f8e10ff */
[----:B------:R-:W-:Y:S01]  /*0880*/  STS [R33+0x100], R32 ;  /* 0x0001002021007388 */ /* 0x000fe20000000800 */
[----:B--2---:R-:W-:-:S04]  /*0890*/  FADD R12, R12, 9.9999997473787516356e-06 ;  /* 0x3727c5ac0c0c7421 */ /* 0x004fc80000000000 */
[----:B------:R-:W2:Y:S02]  /*08a0*/  MUFU.SQRT R5, R12 ;  /* 0x0000000c00057308 */ /* 0x000ea40000002000 */
[C---:B--2---:R-:W-:Y:S02]  /*08b0*/  FSETP.GT.AND P1, PT, R5.reuse, 8.50705917302346158658e+37, PT ;  /* 0x7e8000000500780b */ /* 0x044fe40003f24000 */
[----:B------:R-:W-:Y:S01]  /*08c0*/  FSETP.GEU.AND P2, PT, R5, 1.175494350822287508e-38, PT ;  /* 0x008000000500780b */ /* 0x000fe20003f4e000 */
[----:B------:R-:W-:-:S04]  /*08d0*/  FADD R13, R13, 9.9999997473787516356e-06 ;  /* 0x3727c5ac0d0d7421 */ /* 0x000fc80000000000 */
[----:B0-----:R-:W0:Y:S06]  /*08e0*/  MUFU.SQRT R8, R13 ;  /* 0x0000000d00087308 */ /* 0x001e2c0000002000 */
[----:B------:R-:W-:-:S04]  /*08f0*/  @P1 FMUL R5, R5, 0.25 ;  /* 0x3e80000005051820 */ /* 0x000fc80000400000 */
[----:B------:R-:W-:-:S04]  /*0900*/  @!P2 FMUL R5, R5, 16777216 ;  /* 0x4b8000000505a820 */ /* 0x000fc80000400000 */
[----:B------:R-:W2:Y:S01]  /*0910*/  MUFU.RCP R6, R5 ;  /* 0x0000000500067308 */ /* 0x000ea20000001000 */
[----:B-1----:R-:W-:Y:S01]  /*0920*/  FSEL R11, R27, 1, P1 ;  /* 0x3f8000001b0b7808 */ /* 0x002fe20000800000 */
[----:B------:R-:W-:Y:S01]  /*0930*/  FADD R14, R14, 9.9999997473787516356e-06 ;  /* 0x3727c5ac0e0e7421 */ /* 0x000fe20000000000 */
[----:B------:R-:W-:-:S03]  /*0940*/  FADD R15, R15, 9.9999997473787516356e-06 ;  /* 0x3727c5ac0f0f7421 */ /* 0x000fc60000000000 */
[----:B------:R-:W-:Y:S01]  /*0950*/  @!P2 FMUL R11, R11, 16777216 ;  /* 0x4b8000000b0ba820 */ /* 0x000fe20000400000 */
[C---:B0-----:R-:W-:Y:S01]  /*0960*/  FSETP.GT.AND P1, PT, R8.reuse, 8.50705917302346158658e+37, PT ;  /* 0x7e8000000800780b */ /* 0x041fe20003f24000 */
[----:B------:R-:W0:Y:S01]  /*0970*/  MUFU.SQRT R10, R14 ;  /* 0x0000000e000a7308 */ /* 0x000e220000002000 */
[----:B------:R-:W-:Y:S01]  /*0980*/  FSETP.GEU.AND P2, PT, R8, 1.175494350822287508e-38, PT ;  /* 0x008000000800780b */ /* 0x000fe20003f4e000 */
[----:B--2---:R-:W-:-:S06]  /*0990*/  FMUL R6, R6, R11 ;  /* 0x0000000b06067220 */ /* 0x004fcc0000400000 */
[----:B------:R-:W1:Y:S01]  /*09a0*/  MUFU.SQRT R11, R15 ;  /* 0x0000000f000b7308 */ /* 0x000e620000002000 */
[----:B------:R-:W-:-:S03]  /*09b0*/  FSEL R5, R27, 1, P1 ;  /* 0x3f8000001b057808 */ /* 0x000fc60000800000 */
[----:B------:R-:W-:Y:S02]  /*09c0*/  @P1 FMUL R8, R8, 0.25 ;  /* 0x3e80000008081820 */ /* 0x000fe40000400000 */
[----:B------:R-:W-:Y:S02]  /*09d0*/  @!P2 FMUL R5, R5, 16777216 ;  /* 0x4b8000000505a820 */ /* 0x000fe40000400000 */
[----:B------:R-:W-:Y:S01]  /*09e0*/  @!P2 FMUL R8, R8, 16777216 ;  /* 0x4b8000000808a820 */ /* 0x000fe20000400000 */
[C---:B0-----:R-:W-:Y:S02]  /*09f0*/  FSETP.GT.AND P1, PT, R10.reuse, 8.50705917302346158658e+37, PT ;  /* 0x7e8000000a00780b */ /* 0x041fe40003f24000 */
[----:B------:R-:W-:Y:S02]  /*0a00*/  FSETP.GEU.AND P3, PT, R10, 1.175494350822287508e-38, PT ;  /* 0x008000000a00780b */ /* 0x000fe40003f6e000 */
[C---:B-1----:R-:W-:Y:S01]  /*0a10*/  FSETP.GT.AND P2, PT, R11.reuse, 8.50705917302346158658e+37, PT ;  /* 0x7e8000000b00780b */ /* 0x042fe20003f44000 */
[----:B------:R-:W0:Y:S01]  /*0a20*/  MUFU.RCP R8, R8 ;  /* 0x0000000800087308 */ /* 0x000e220000001000 */
[----:B------:R-:W-:-:S07]  /*0a30*/  FSETP.GEU.AND P4, PT, R11, 1.175494350822287508e-38, PT ;  /* 0x008000000b00780b */ /* 0x000fce0003f8e000 */
[----:B------:R-:W-:Y:S01]  /*0a40*/  @P1 FMUL R10, R10, 0.25 ;  /* 0x3e8000000a0a1820 */ /* 0x000fe20000400000 */
[----:B------:R-:W-:-:S03]  /*0a50*/  FMUL R31, R6, R31 ;  /* 0x0000001f061f7220 */ /* 0x000fc60000400000 */
[----:B------:R-:W-:Y:S01]  /*0a60*/  @!P3 FMUL R10, R10, 16777216 ;  /* 0x4b8000000a0ab820 */ /* 0x000fe20000400000 */
[----:B------:R-:W-:-:S03]  /*0a70*/  @P2 FMUL R11, R11, 0.25 ;  /* 0x3e8000000b0b2820 */ /* 0x000fc60000400000 */
[----:B------:R-:W1:Y:S01]  /*0a80*/  MUFU.RCP R6, R10 ;  /* 0x0000000a00067308 */ /* 0x000e620000001000 */
[----:B------:R-:W-:Y:S01]  /*0a90*/  @!P4 FMUL R11, R11, 16777216 ;  /* 0x4b8000000b0bc820 */ /* 0x000fe20000400000 */
[----:B0-----:R-:W-:-:S06]  /*0aa0*/  FMUL R5, R8, R5 ;  /* 0x0000000508057220 */ /* 0x001fcc0000400000 */
[----:B------:R-:W0:Y:S01]  /*0ab0*/  MUFU.RCP R8, R11 ;  /* 0x0000000b00087308 */ /* 0x000e220000001000 */
[----:B------:R-:W-:Y:S01]  /*0ac0*/  FMUL R30, R5, R30 ;  /* 0x0000001e051e7220 */ /* 0x000fe20000400000 */
[C---:B------:R-:W-:Y:S02]  /*0ad0*/  FSEL R5, R27.reuse, 1, P1 ;  /* 0x3f8000001b057808 */ /* 0x040fe40000800000 */
[----:B------:R-:W-:-:S03]  /*0ae0*/  FSEL R27, R27, 1, P2 ;  /* 0x3f8000001b1b7808 */ /* 0x000fc60001000000 */
[----:B------:R-:W-:Y:S02]  /*0af0*/  @!P3 FMUL R5, R5, 16777216 ;  /* 0x4b8000000505b820 */ /* 0x000fe40000400000 */
[----:B------:R-:W-:Y:S02]  /*0b00*/  @!P4 FMUL R27, R27, 16777216 ;  /* 0x4b8000001b1bc820 */ /* 0x000fe40000400000 */
[----:B-1----:R-:W-:Y:S01]  /*0b10*/  FMUL R6, R6, R5 ;  /* 0x0000000506067220 */ /* 0x002fe20000400000 */
[----:B------:R-:W-:Y:S01]  /*0b20*/  LOP3.LUT R12, R4, 0xa0, RZ, 0xfc, !PT ;  /* 0x000000a0040c7812 */ /* 0x000fe200078efcff */
[----:B------:R-:W-:Y:S02]  /*0b30*/  IMAD.SHL.U32 R13, R0, 0x4, RZ ;  /* 0x00000004000d7824 */ /* 0x000fe400078e00ff */
[----:B0-----:R-:W-:Y:S01]  /*0b40*/  FMUL R5, R8, R27 ;  /* 0x0000001b08057220 */ /* 0x001fe20000400000 */
[----:B------:R-:W-:Y:S01]  /*0b50*/  LOP3.LUT R8, R4, 0x60, RZ, 0xfc, !PT ;  /* 0x0000006004087812 */ /* 0x000fe200078efcff */
[----:B---3--:R-:W-:Y:S01]  /*0b60*/  FFMA R16, R16, R31, R20 ;  /* 0x0000001f10107223 */ /* 0x008fe20000000014 */
[----:B------:R-:W-:-:S02]  /*0b70*/  FMUL R29, R6, R29 ;  /* 0x0000001d061d7220 */ /* 0x000fc40000400000 */
[-C--:B------:R-:W-:Y:S01]  /*0b80*/  LEA.HI R11, R8, R9.reuse, RZ, 0x1b ;  /* 0x00000009080b7211 */ /* 0x080fe200078fd8ff */
[----:B------:R-:W-:Y:S01]  /*0b90*/  FMUL R28, R5, R28 ;  /* 0x0000001c051c7220 */ /* 0x000fe20000400000 */
[----:B------:R-:W-:Y:S02]  /*0ba0*/  LEA.HI R8, R12, R9, RZ, 0x1b ;  /* 0x000000090c087211 */ /* 0x000fe400078fd8ff */
[----:B------:R-:W-:Y:S01]  /*0bb0*/  SHF.R.U32.HI R12, RZ, 0x5, R13 ;  /* 0x00000005ff0c7819 */ /* 0x000fe2000001160d */
[----:B------:R-:W-:Y:S01]  /*0bc0*/  FFMA R17, R17, R30, R21 ;  /* 0x0000001e11117223 */ /* 0x000fe20000000015 */
[----:B------:R-:W-:Y:S01]  /*0bd0*/  LOP3.LUT R10, R4, 0x80, RZ, 0xfc, !PT ;  /* 0x00000080040a7812 */ /* 0x000fe200078efcff */
[----:B------:R-:W-:Y:S01]  /*0be0*/  FFMA R18, R18, R29, R22 ;  /* 0x0000001d12127223 */ /* 0x000fe20000000016 */
[----:B------:R-:W-:Y:S02]  /*0bf0*/  LOP3.LUT R14, R4, 0xc0, RZ, 0xfc, !PT ;  /* 0x000000c0040e7812 */ /* 0x000fe400078efcff */
[----:B------:R-:W-:-:S02]  /*0c00*/  LOP3.LUT R6, R13, 0x1fc, RZ, 0xc0, !PT ;  /* 0x000001fc0d067812 */ /* 0x000fc400078ec0ff */
[----:B------:R-:W-:Y:S01]  /*0c10*/  FSETP.GEU.AND P1, PT, R7, RZ, PT ;  /* 0x000000ff0700720b */ /* 0x000fe20003f2e000 */
[----:B------:R-:W-:Y:S01]  /*0c20*/  FFMA R19, R19, R28, R23 ;  /* 0x0000001c13137223 */ /* 0x000fe20000000017 */
[----:B------:R-:W-:Y:S02]  /*0c30*/  FSETP.GEU.AND P2, PT, R16, RZ, PT ;  /* 0x000000ff1000720b */ /* 0x000fe40003f4e000 */
[----:B------:R-:W-:Y:S02]  /*0c40*/  SGXT.U32 R5, R12, 0x4 ;  /* 0x000000040c05781a */ /* 0x000fe40000000000 */
[----:B------:R-:W-:Y:S02]  /*0c50*/  LOP3.LUT R20, R4, 0xe0, RZ, 0xfc, !PT ;  /* 0x000000e004147812 */ /* 0x000fe400078efcff */
[-C--:B------:R-:W-:Y:S02]  /*0c60*/  LEA.HI R10, R10, R9.reuse, RZ, 0x1b ;  /* 0x000000090a0a7211 */ /* 0x080fe400078fd8ff */
[----:B------:R-:W-:-:S02]  /*0c70*/  LEA.HI R4, R14, R9, RZ, 0x1b ;  /* 0x000000090e047211 */ /* 0x000fc400078fd8ff */
[----:B------:R-:W-:Y:S02]  /*0c80*/  FSEL R12, R7, RZ, P1 ;  /* 0x000000ff070c7208 */ /* 0x000fe40000800000 */
[----:B------:R-:W-:Y:S02]  /*0c90*/  LOP3.LUT R15, R6, 0x200, RZ, 0xfc, !PT ;  /* 0x00000200060f7812 */ /* 0x000fe400078efcff */
[----:B------:R-:W-:Y:S02]  /*0ca0*/  FSEL R14, R16, RZ, P2 ;  /* 0x000000ff100e7208 */ /* 0x000fe40001000000 */
[----:B------:R-:W-:Y:S01]  /*0cb0*/  FSETP.GEU.AND P1, PT, R17, RZ, PT ;  /* 0x000000ff1100720b */ /* 0x000fe20003f2e000 */
[----:B------:R-:W-:Y:S01]  /*0cc0*/  IMAD.IADD R5, R6, 0x1, R5 ;  /* 0x0000000106057824 */ /* 0x000fe200078e0205 */
[----:B------:R-:W-:Y:S02]  /*0cd0*/  FSETP.GEU.AND P2, PT, R18, RZ, PT ;  /* 0x000000ff1200720b */ /* 0x000fe40003f4e000 */
[----:B------:R-:W-:-:S02]  /*0ce0*/  LEA.HI R9, R20, R9, RZ, 0x1b ;  /* 0x0000000914097211 */ /* 0x000fc400078fd8ff */
[----:B------:R-:W-:Y:S02]  /*0cf0*/  LEA R11, R11, UR4, 0x2 ;  /* 0x000000040b0b7c11 */ /* 0x000fe4000f8e10ff */
[----:B------:R-:W-:Y:S02]  /*0d00*/  FSETP.GEU.AND P3, PT, R19, RZ, PT ;  /* 0x000000ff1300720b */ /* 0x000fe40003f6e000 */
[----:B------:R-:W-:Y:S02]  /*0d10*/  LEA R7, R10, UR4, 0x2 ;  /* 0x000000040a077c11 */ /* 0x000fe4000f8e10ff */
[----:B------:R-:W-:Y:S02]  /*0d20*/  LEA.HI R6, R15, R6, RZ, 0x1b ;  /* 0x000000060f067211 */ /* 0x000fe400078fd8ff */
[----:B------:R-:W-:Y:S02]  /*0d30*/  LEA R10, R8, UR4, 0x2 ;  /* 0x00000004080a7c11 */ /* 0x000fe4000f8e10ff */
[----:B------:R-:W-:-:S02]  /*0d40*/  FSEL R15, R17, RZ, P1 ;  /* 0x000000ff110f7208 */ /* 0x000fc40000800000 */
[----:B------:R-:W-:Y:S02]  /*0d50*/  LEA R17, R4, UR4, 0x2 ;  /* 0x0000000404117c11 */ /* 0x000fe4000f8e10ff */
[----:B------:R-:W-:Y:S01]  /*0d60*/  FSEL R18, R18, RZ, P2 ;  /* 0x000000ff12127208 */ /* 0x000fe20001000000 */
[----:B------:R-:W-:Y:S01]  /*0d70*/  STS [R11+0x180], R12 ;  /* 0x0001800c0b007388 */ /* 0x000fe20000000800 */
[----:B------:R-:W-:Y:S02]  /*0d80*/  LEA R16, R9, UR4, 0x2 ;  /* 0x0000000409107c11 */ /* 0x000fe4000f8e10ff */
[----:B------:R-:W-:Y:S01]  /*0d90*/  FSEL R19, R19, RZ, P3 ;  /* 0x000000ff13137208 */ /* 0x000fe20001800000 */
[----:B------:R-:W-:Y:S04]  /*0da0*/  STS [R7+0x200], R14 ;  /* 0x0002000e07007388 */ /* 0x000fe80000000800 */
[----:B------:R-:W-:Y:S04]  /*0db0*/  STS [R10+0x280], R15 ;  /* 0x0002800f0a007388 */ /* 0x000fe80000000800 */
[----:B------:R-:W-:Y:S04]  /*0dc0*/  STS [R17+0x300], R18 ;  /* 0x0003001211007388 */ /* 0x000fe80000000800 */
[----:B------:R0:W-:Y:S01]  /*0dd0*/  STS [R16+0x380], R19 ;  /* 0x0003801310007388 */ /* 0x0001e20000000800 */
[----:B------:R-:W-:Y:S01]  /*0de0*/  LEA R20, R5, UR4, 0x2 ;  /* 0x0000000405147c11 */ /* 0x000fe2000f8e10ff */
[----:B------:R-:W-:Y:S01]  /*0df0*/  BAR.SYNC.DEFER_BLOCKING 0x0 ;  /* 0x0000000000007b1d */ /* 0x000fe20000010000 */
[----:B------:R-:W-:-:S07]  /*0e00*/  LEA R21, R6, UR4, 0x2 ;  /* 0x0000000406157c11 */ /* 0x000fce000f8e10ff */
[----:B0-----:R-:W0:Y:S01]  /*0e10*/  LDC.64 R16, c[0x0][0x238] ;  /* 0x00008e00ff107b82 */ /* 0x001e220000000a00 */
[----:B------:R-:W-:Y:S01]  /*0e20*/  SHF.R.U32.HI R0, RZ, 0x3, R0 ;  /* 0x00000003ff007819 */ /* 0x000fe20000011600 */
[----:B------:R-:W-:Y:S01]  /*0e30*/  ULDC.64 UR4, c[0x0][0x240] ;  /* 0x0000900000047ab9 */ /* 0x000fe20000000a00 */
[----:B------:R-:W-:Y:S04]  /*0e40*/  LDS R4, [R20] ;  /* 0x0000000014047984 */ /* 0x000fe80000000800 */
[----:B------:R-:W-:Y:S04]  /*0e50*/  LDS R5, [R20+0x4] ;  /* 0x0000040014057984 */ /* 0x000fe80000000800 */
[----:B------:R-:W-:Y:S04]  /*0e60*/  LDS R6, [R20+0x8] ;  /* 0x0000080014067984 */ /* 0x000fe80000000800 */
[----:B------:R-:W1:Y:S04]  /*0e70*/  LDS R7, [R20+0xc] ;  /* 0x00000c0014077984 */ /* 0x000e680000000800 */
[----:B------:R-:W-:Y:S04]  /*0e80*/  LDS R8, [R21+0x800] ;  /* 0x0008000015087984 */ /* 0x000fe80000000800 */
[----:B------:R-:W-:Y:S04]  /*0e90*/  LDS R9, [R21+0x804] ;  /* 0x0008040015097984 */ /* 0x000fe80000000800 */
[----:B------:R-:W-:Y:S04]  /*0ea0*/  LDS R10, [R21+0x808] ;  /* 0x00080800150a7984 */ /* 0x000fe80000000800 */
[----:B------:R2:W3:Y:S01]  /*0eb0*/  LDS R11, [R21+0x80c] ;  /* 0x00080c00150b7984 */ /* 0x0004e20000000800 */
[----:B------:R-:W-:-:S02]  /*0ec0*/  SGXT.U32 R0, R0, 0x4 ;  /* 0x000000040000781a */ /* 0x000fc40000000000 */
[----:B------:R-:W-:Y:S02]  /*0ed0*/  FSETP.GTU.AND P4, PT, R12, RZ, PT ;  /* 0x000000ff0c00720b */ /* 0x000fe40003f8c000 */
[----:B------:R-:W-:Y:S02]  /*0ee0*/  FSETP.GTU.AND P3, PT, R32, RZ, PT ;  /* 0x000000ff2000720b */ /* 0x000fe40003f6c000 */
[----:B------:R-:W-:Y:S02]  /*0ef0*/  FSETP.GTU.AND P1, PT, R3, RZ, PT ;  /* 0x000000ff0300720b */ /* 0x000fe40003f2c000 */
[----:B------:R-:W-:Y:S02]  /*0f00*/  LOP3.LUT R13, R24, 0x1c, R13, 0xf8, !PT ;  /* 0x0000001c180d7812 */ /* 0x000fe400078ef80d */
[----:B------:R-:W-:Y:S02]  /*0f10*/  LOP3.LUT R0, R25, R0, RZ, 0xfc, !PT ;  /* 0x0000000019007212 */ /* 0x000fe400078efcff */
[----:B------:R-:W-:-:S02]  /*0f20*/  FSETP.GTU.AND P2, PT, R26, RZ, PT ;  /* 0x000000ff1a00720b */ /* 0x000fc40003f4c000 */
[----:B------:R-:W-:Y:S02]  /*0f30*/  SEL R3, RZ, 0x1, P4 ;  /* 0x00000001ff037807 */ /* 0x000fe40002000000 */
[----:B------:R-:W-:Y:S02]  /*0f40*/  SEL R12, RZ, 0x1, P3 ;  /* 0x00000001ff0c7807 */ /* 0x000fe40001800000 */
[----:B--2---:R-:W-:Y:S02]  /*0f50*/  SEL R21, RZ, 0x1, P1 ;  /* 0x00000001ff157807 */ /* 0x004fe40000800000 */
[----:B------:R-:W-:Y:S02]  /*0f60*/  SEL R20, RZ, 0x1, P2 ;  /* 0x00000001ff147807 */ /* 0x000fe40001000000 */
[----:B------:R-:W-:Y:S01]  /*0f70*/  ISETP.GE.AND P1, PT, R13, 0x20, PT ;  /* 0x000000200d00780c */ /* 0x000fe20003f26270 */
[----:B------:R-:W-:Y:S01]  /*0f80*/  IMAD R13, R0, 0x20, R13 ;  /* 0x00000020000d7824 */ /* 0x000fe200078e020d */
[----:B------:R-:W-:-:S02]  /*0f90*/  FSETP.GTU.AND P5, PT, R19, RZ, PT ;  /* 0x000000ff1300720b */ /* 0x000fc40003fac000 */
[----:B------:R-:W-:Y:S02]  /*0fa0*/  FSETP.GTU.AND P4, PT, R18, RZ, PT ;  /* 0x000000ff1200720b */ /* 0x000fe40003f8c000 */
[----:B------:R-:W-:Y:S02]  /*0fb0*/  PRMT R0, R12, 0x3340, R3 ;  /* 0x000033400c007816 */ /* 0x000fe40000000003 */
[----:B------:R-:W-:Y:S01]  /*0fc0*/  PRMT R3, R21, 0x3340, R20 ;  /* 0x0000334015037816 */ /* 0x000fe20000000014 */
[----:B------:R-:W-:Y:S01]  /*0fd0*/  VIADD R21, R13, 0x200 ;  /* 0x000002000d157836 */ /* 0x000fe20000000000 */
[----:B------:R-:W-:Y:S02]  /*0fe0*/  FSETP.GTU.AND P2, PT, R14, RZ, PT ;  /* 0x000000ff0e00720b */ /* 0x000fe40003f4c000 */
[----:B------:R-:W-:Y:S02]  /*0ff0*/  FSETP.GTU.AND P3, PT, R15, RZ, PT ;  /* 0x000000ff0f00720b */ /* 0x000fe40003f6c000 */
[----:B------:R-:W-:-:S02]  /*1000*/  SEL R14, RZ, 0x1, P5 ;  /* 0x00000001ff0e7807 */ /* 0x000fc40002800000 */
[----:B------:R-:W-:Y:S01]  /*1010*/  SEL R15, RZ, 0x1, P4 ;  /* 0x00000001ff0f7807 */ /* 0x000fe20002000000 */
[--C-:B0-----:R-:W-:Y:S01]  /*1020*/  IMAD.WIDE R12, R13, 0x4, R16.reuse ;  /* 0x000000040d0c7825 */ /* 0x101fe200078e0210 */
[----:B------:R-:W-:Y:S02]  /*1030*/  SEL R19, RZ, 0x1, P3 ;  /* 0x00000001ff137807 */ /* 0x000fe40001800000 */
[----:B------:R-:W-:Y:S01]  /*1040*/  SEL R20, RZ, 0x1, P2 ;  /* 0x00000001ff147807 */ /* 0x000fe20001000000 */
[----:B------:R-:W-:Y:S01]  /*1050*/  IMAD.WIDE R16, R21, 0x4, R16 ;  /* 0x0000000415107825 */ /* 0x000fe200078e0210 */
[----:B------:R-:W-:Y:S02]  /*1060*/  PRMT R18, R15, 0x3340, R14 ;  /* 0x000033400f127816 */ /* 0x000fe4000000000e */
[----:B------:R-:W-:Y:S01]  /*1070*/  IADD3 R14, P2, R2, UR4, RZ ;  /* 0x00000004020e7c10 */ /* 0x000fe2000ff5e0ff */
[----:B-1----:R0:W-:Y:S01]  /*1080*/  @!P1 STG.E.128 desc[UR6][R12.64], R4 ;  /* 0x000000040c009986 */ /* 0x0021e2000c101d06 */
[----:B------:R-:W-:-:S02]  /*1090*/  PRMT R19, R20, 0x3340, R19 ;  /* 0x0000334014137816 */ /* 0x000fc40000000013 */
[----:B------:R-:W-:Y:S01]  /*10a0*/  LEA.HI.X.SX32 R15, R2, UR5, 0x1, P2 ;  /* 0x00000005020f7c11 */ /* 0x000fe200090f0eff */
[----:B---3--:R0:W-:Y:S01]  /*10b0*/  @!P1 STG.E.128 desc[UR6][R16.64], R8 ;  /* 0x0000000810009986 */ /* 0x0081e2000c101d06 */
[----:B------:R-:W-:Y:S02]  /*10c0*/  PRMT R2, R3, 0x5410, R0 ;  /* 0x0000541003027816 */ /* 0x000fe40000000000 */
[----:B------:R-:W-:Y:S01]  /*10d0*/  PRMT R3, R19, 0x5410, R18 ;  /* 0x0000541013037816 */ /* 0x000fe20000000012 */
[----:B0-----:R-:W-:Y:S06]  /*10e0*/  @P0 EXIT ;  /* 0x000000000000094d */ /* 0x001fec0003800000 */
[----:B------:R-:W-:Y:S01]  /*10f0*/  STG.E.64 desc[UR6][R14.64], R2 ;  /* 0x000000020e007986 */ /* 0x000fe2000c101b06 */
[----:B------:R-:W-:Y:S05]  /*1100*/  EXIT ;  /* 0x000000000000794d */ /* 0x000fea0003800000 */
.L_x_0:
[----:B------:R-:W-:-:S00]  /*1110*/  BRA `(.L_x_0) ;  /* 0xfffffffc00fc7947 */ /* 0x000fc0000383ffff */
[----:B------:R-:W-:-:S00]  /*1120*/  NOP ;  /* 0x0000000000007918 */ /* 0x000fc00000000000 */
        /* <DEDUP_REMOVED lines=13> */
.L_x_1:


//--------------------- .nv.global.init           --------------------------
	.section	.nv.global.init,"aw",@progbits
.nv.global.init:
	.type		_$_str,@object
	.size		_$_str,(_$_str_$_2 - _$_str)
_$_str:
        /*0000*/ 	.byte	0x5f, 0x5f, 0x43, 0x55, 0x44, 0x41, 0x5f, 0x46, 0x54, 0x5a, 0x00
	.type		_$_str_$_2,@object
	.size		_$_str_$_2,(.L_1 - _$_str_$_2)
_$_str_$_2:
        /*000b*/ 	.byte	0x5f, 0x5f, 0x43, 0x55, 0x44, 0x41, 0x5f, 0x50, 0x52, 0x45, 0x43, 0x5f, 0x53, 0x51, 0x52, 0x54
        /*001b*/ 	.byte	0x00
.L_1:


//--------------------- .nv.shared.triton_poi_fused__native_batch_norm_legit_no_training_relu_threshold_backward_26 --------------------------
	.section	.nv.shared.triton_poi_fused__native_batch_norm_legit_no_training_relu_threshold_backward_26,"aw",@nobits
	.sectionflags	@""
	.align	16
	.zero		1024


//--------------------- .nv.constant0.triton_poi_fused__native_batch_norm_legit_no_training_relu_threshold_backward_26 --------------------------
	.section	.nv.constant0.triton_poi_fused__native_batch_norm_legit_no_training_relu_threshold_backward_26,"a",@progbits
	.sectionflags	@""
	.align	4
.nv.constant0.triton_poi_fused__native_batch_norm_legit_no_training_relu_threshold_backward_26:
	.zero		592
